	.headerflags	@"EF_CUDA_TEXMODE_UNIFIED EF_CUDA_64BIT_ADDRESS EF_CUDA_ACCELERATORS EF_CUDA_SM90 EF_CUDA_VIRTUAL_SM(EF_CUDA_SM90)"
	.elftype	@"ET_EXEC"


//--------------------- .nv.info                  --------------------------
	.section	.nv.info,"",@"SHT_CUDA_INFO"
	.align	4


	//----- nvinfo : EIATTR_REGCOUNT
	.align		4
        /*0000*/ 	.byte	0x04, 0x2f
        /*0002*/ 	.short	(.L_1 - .L_0)
	.align		4
.L_0:
        /*0004*/ 	.word	index@(triton_poi_fused_clone_12)
        /*0008*/ 	.word	0x00000012


	//----- nvinfo : EIATTR_MIN_STACK_SIZE
	.align		4
.L_1:
        /*000c*/ 	.byte	0x04, 0x12
        /*000e*/ 	.short	(.L_3 - .L_2)
	.align		4
.L_2:
        /*0010*/ 	.word	index@(triton_poi_fused_clone_12)
        /*0014*/ 	.word	0x00000000


	//----- nvinfo : EIATTR_FRAME_SIZE
	.align		4
.L_3:
        /*0018*/ 	.byte	0x04, 0x11
        /*001a*/ 	.short	(.L_5 - .L_4)
	.align		4
.L_4:
        /*001c*/ 	.word	index@(triton_poi_fused_clone_12)
        /*0020*/ 	.word	0x00000000


	//----- nvinfo : EIATTR_MIN_STACK_SIZE
	.align		4
.L_5:
        /*0024*/ 	.byte	0x04, 0x12
        /*0026*/ 	.short	(.L_7 - .L_6)
	.align		4
.L_6:
        /*0028*/ 	.word	index@(triton_poi_fused_clone_12)
        /*002c*/ 	.word	0x00000000
.L_7:


//--------------------- .nv.info.triton_poi_fused_clone_12 --------------------------
	.section	.nv.info.triton_poi_fused_clone_12,"",@"SHT_CUDA_INFO"
	.sectionflags	@""
	.align	4


	//----- nvinfo : EIATTR_CUDA_API_VERSION
	.align		4
        /*0000*/ 	.byte	0x04, 0x37
        /*0002*/ 	.short	(.L_9 - .L_8)
.L_8:
        /*0004*/ 	.word	0x0000007c


	//----- nvinfo : EIATTR_KPARAM_INFO
	.align		4
.L_9:
        /*0008*/ 	.byte	0x04, 0x17
        /*000a*/ 	.short	(.L_11 - .L_10)
.L_10:
        /*000c*/ 	.word	0x00000000
        /*0010*/ 	.short	0x0002
        /*0012*/ 	.short	0x0010
        /*0014*/ 	.byte	0x00, 0xf0, 0x11, 0x00


	//----- nvinfo : EIATTR_KPARAM_INFO
	.align		4
.L_11:
        /*0018*/ 	.byte	0x04, 0x17
        /*001a*/ 	.short	(.L_13 - .L_12)
.L_12:
        /*001c*/ 	.word	0x00000000
        /*0020*/ 	.short	0x0001
        /*0022*/ 	.short	0x0008
        /*0024*/ 	.byte	0x00, 0xf4, 0x21, 0x00


	//----- nvinfo : EIATTR_KPARAM_INFO
	.align		4
.L_13:
        /*0028*/ 	.byte	0x04, 0x17
        /*002a*/ 	.short	(.L_15 - .L_14)
.L_14:
        /*002c*/ 	.word	0x00000000
        /*0030*/ 	.short	0x0000
        /*0032*/ 	.short	0x0000
        /*0034*/ 	.byte	0x00, 0xf4, 0x21, 0x00


	//----- nvinfo : EIATTR_SPARSE_MMA_MASK
	.align		4
.L_15:
        /*0038*/ 	.byte	0x03, 0x50
        /*003a*/ 	.short	0x0000


	//----- nvinfo : EIATTR_MAXREG_COUNT
	.align		4
        /*003c*/ 	.byte	0x03, 0x1b
        /*003e*/ 	.short	0x00ff


	//----- nvinfo : EIATTR_EXIT_INSTR_OFFSETS
	.align		4
        /*0040*/ 	.byte	0x04, 0x1c
        /*0042*/ 	.short	(.L_17 - .L_16)


	//   ....[0]....
.L_16:
        /*0044*/ 	.word	0x00000290


	//   ....[1]....
        /*0048*/ 	.word	0x000002b0


	//----- nvinfo : EIATTR_REQNTID
	.align		4
.L_17:
        /*004c*/ 	.byte	0x04, 0x10
        /*004e*/ 	.short	(.L_19 - .L_18)
.L_18:
        /*0050*/ 	.word	0x00000080
        /*0054*/ 	.word	0x00000001
        /*0058*/ 	.word	0x00000001


	//----- nvinfo : EIATTR_CRS_STACK_SIZE
	.align		4
.L_19:
        /*005c*/ 	.byte	0x04, 0x1e
        /*005e*/ 	.short	(.L_21 - .L_20)
.L_20:
        /*0060*/ 	.word	0x00000000


	//----- nvinfo : EIATTR_CBANK_PARAM_SIZE
	.align		4
.L_21:
        /*0064*/ 	.byte	0x03, 0x19
        /*0066*/ 	.short	0x0014


	//----- nvinfo : EIATTR_PARAM_CBANK
	.align		4
        /*0068*/ 	.byte	0x04, 0x0a
        /*006a*/ 	.short	(.L_23 - .L_22)
	.align		4
.L_22:
        /*006c*/ 	.word	index@(.nv.constant0.triton_poi_fused_clone_12)
        /*0070*/ 	.short	0x0210
        /*0072*/ 	.short	0x0014


	//----- nvinfo : EIATTR_SW_WAR
	.align		4
.L_23:
        /*0074*/ 	.byte	0x04, 0x36
        /*0076*/ 	.short	(.L_25 - .L_24)
.L_24:
        /*0078*/ 	.word	0x00000008
.L_25:


//--------------------- .nv.callgraph             --------------------------
	.section	.nv.callgraph,"",@"SHT_CUDA_CALLGRAPH"
	.align	4
	.sectionentsize	8
	.align		4
        /*0000*/ 	.word	0x00000000
	.align		4
        /*0004*/ 	.word	0xffffffff
	.align		4
        /*0008*/ 	.word	0x00000000
	.align		4
        /*000c*/ 	.word	0xfffffffe
	.align		4
        /*0010*/ 	.word	0x00000000
	.align		4
        /*0014*/ 	.word	0xfffffffd
	.align		4
        /*0018*/ 	.word	0x00000000
	.align		4
        /*001c*/ 	.word	0xfffffffc


//--------------------- .text.triton_poi_fused_clone_12 --------------------------
	.section	.text.triton_poi_fused_clone_12,"ax",@progbits
	.align	128
        .global         triton_poi_fused_clone_12
        .type           triton_poi_fused_clone_12,@function
        .size           triton_poi_fused_clone_12,(.L_x_3 - triton_poi_fused_clone_12)
        .other          triton_poi_fused_clone_12,@"STO_CUDA_ENTRY STV_DEFAULT"
triton_poi_fused_clone_12:
.text.triton_poi_fused_clone_12:
[----:B------:R-:W0:Y:S02]  /*0000*/  LDC R1, c[0x0][0x28] ;  /* 0x00000a00ff017b82 */ /* 0x000e240000000800 */
[----:B------:R-:W1:Y:S01]  /*0010*/  S2R R0, SR_TID.X ;  /* 0x0000000000007919 */ /* 0x000e620000002100 */
[----:B------:R-:W2:Y:S01]  /*0020*/  LDC.64 R6, c[0x0][0x218] ;  /* 0x00008600ff067b82 */ /* 0x000ea20000000a00 */
[----:B------:R-:W-:Y:S01]  /*0030*/  ULDC.64 UR4, c[0x0][0x208] ;  /* 0x0000820000047ab9 */ /* 0x000fe20000000a00 */
[----:B------:R-:W-:Y:S01]  /*0040*/  BSSY B0, `(.L_x_0) ;  /* 0x0000024000007945 */ /* 0x000fe20003800000 */
[----:B------:R-:W3:Y:S01]  /*0050*/  S2R R5, SR_CTAID.X ;  /* 0x0000000000057919 */ /* 0x000ee20000002500 */
[----:B-1----:R-:W-:Y:S01]  /*0060*/  IMAD.SHL.U32 R0, R0, 0x2, RZ ;  /* 0x0000000200007824 */ /* 0x002fe200078e00ff */
[----:B---3--:R-:W-:-:S04]  /*0070*/  SHF.R.S32.HI R2, RZ, 0x17, R5 ;  /* 0x00000017ff027819 */ /* 0x008fc80000011405 */
[----:B------:R-:W-:Y:S02]  /*0080*/  LOP3.LUT R0, R0, 0xfe, RZ, 0xc0, !PT ;  /* 0x000000fe00007812 */ /* 0x000fe400078ec0ff */
[----:B------:R-:W-:-:S03]  /*0090*/  SGXT R2, R2, 0x1 ;  /* 0x000000010202781a */ /* 0x000fc60000000200 */
[----:B------:R-:W-:-:S04]  /*00a0*/  IMAD R3, R5, 0x100, R0 ;  /* 0x0000010005037824 */ /* 0x000fc800078e0200 */
[C---:B------:R-:W-:Y:S01]  /*00b0*/  IMAD.HI R0, R3.reuse, 0x2aaaaaab, RZ ;  /* 0x2aaaaaab03007827 */ /* 0x040fe200078e02ff */
[----:B------:R-:W-:-:S03]  /*00c0*/  ISETP.GE.AND P0, PT, R3, 0xcc00, PT ;  /* 0x0000cc000300780c */ /* 0x000fc60003f06270 */
[----:B--2---:R-:W-:Y:S01]  /*00d0*/  IMAD.WIDE R6, R3, 0x4, R6 ;  /* 0x0000000403067825 */ /* 0x004fe200078e0206 */
[----:B------:R-:W-:-:S04]  /*00e0*/  SHF.R.U32.HI R5, RZ, 0x1f, R0 ;  /* 0x0000001fff057819 */ /* 0x000fc80000011600 */
[----:B------:R-:W-:Y:S02]  /*00f0*/  LEA.HI.SX32 R8, R0, R5, 0x19 ;  /* 0x0000000500087211 */ /* 0x000fe400078fcaff */
[----:B------:R-:W-:Y:S01]  /*0100*/  LEA.HI R0, R2, R3, RZ, 0x6 ;  /* 0x0000000302007211 */ /* 0x000fe200078f30ff */
[----:B------:R-:W-:Y:S01]  /*0110*/  IMAD.MOV.U32 R2, RZ, RZ, RZ ;  /* 0x000000ffff027224 */ /* 0x000fe200078e00ff */
[----:B------:R-:W1:Y:S01]  /*0120*/  LDC.64 R4, c[0x0][0x210] ;  /* 0x00008400ff047b82 */ /* 0x000e620000000a00 */
[----:B------:R-:W-:Y:S01]  /*0130*/  IMAD.HI R10, R8, 0x78787879, RZ ;  /* 0x78787879080a7827 */ /* 0x000fe200078e02ff */
[----:B------:R-:W-:-:S03]  /*0140*/  SHF.R.S32.HI R9, RZ, 0x6, R0 ;  /* 0x00000006ff097819 */ /* 0x000fc60000011400 */
[----:B------:R-:W-:Y:S01]  /*0150*/  IMAD.HI R12, R3, -0x5f5f5f5f, R2 ;  /* 0xa0a0a0a1030c7827 */ /* 0x000fe200078e0202 */
[----:B------:R-:W-:Y:S02]  /*0160*/  LOP3.LUT R2, R0, 0xffffffc0, RZ, 0xc0, !PT ;  /* 0xffffffc000027812 */ /* 0x000fe400078ec0ff */
[----:B------:R-:W-:Y:S01]  /*0170*/  SHF.R.U32.HI R11, RZ, 0x1f, R10 ;  /* 0x0000001fff0b7819 */ /* 0x000fe2000001160a */
[----:B------:R-:W-:Y:S01]  /*0180*/  IMAD.HI R0, R9, 0x2aaaaaab, RZ ;  /* 0x2aaaaaab09007827 */ /* 0x000fe200078e02ff */
[----:B------:R-:W-:Y:S02]  /*0190*/  SHF.R.U32.HI R13, RZ, 0x1f, R12 ;  /* 0x0000001fff0d7819 */ /* 0x000fe4000001160c */
[----:B------:R-:W-:Y:S01]  /*01a0*/  LEA.HI R11, R10, R11, RZ, 0x1d ;  /* 0x0000000b0a0b7211 */ /* 0x000fe200078fe8ff */
[----:B------:R-:W-:Y:S01]  /*01b0*/  IMAD.IADD R2, R3, 0x1, -R2 ;  /* 0x0000000103027824 */ /* 0x000fe200078e0a02 */
[----:B------:R-:W-:Y:S02]  /*01c0*/  LEA.HI.SX32 R15, R12, R13, 0x13 ;  /* 0x0000000d0c0f7211 */ /* 0x000fe400078f9aff */
[----:B------:R-:W-:Y:S01]  /*01d0*/  SHF.R.U32.HI R13, RZ, 0x1, R0 ;  /* 0x00000001ff0d7819 */ /* 0x000fe20000011600 */
[----:B------:R-:W-:-:S02]  /*01e0*/  IMAD R11, R11, -0x11, R8 ;  /* 0xffffffef0b0b7824 */ /* 0x000fc400078e0208 */
[----:B------:R-:W-:Y:S01]  /*01f0*/  IMAD R2, R15, 0x3300, R2 ;  /* 0x000033000f027824 */ /* 0x000fe200078e0202 */
[----:B------:R-:W-:-:S03]  /*0200*/  LEA.HI R0, R0, R13, RZ, 0x1 ;  /* 0x0000000d00007211 */ /* 0x000fc600078f08ff */
[----:B------:R-:W-:Y:S01]  /*0210*/  IMAD R11, R11, 0x40, R2 ;  /* 0x000000400b0b7824 */ /* 0x000fe200078e0202 */
[----:B------:R-:W-:Y:S01]  /*0220*/  CS2R R2, SRZ ;  /* 0x0000000000027805 */ /* 0x000fe2000001ff00 */
[----:B------:R-:W-:-:S04]  /*0230*/  IMAD R0, R0, -0xc, R9 ;  /* 0xfffffff400007824 */ /* 0x000fc800078e0209 */
[----:B------:R-:W-:-:S04]  /*0240*/  IMAD R11, R0, 0x440, R11 ;  /* 0x00000440000b7824 */ /* 0x000fc800078e020b */
[----:B-1----:R-:W-:Y:S01]  /*0250*/  IMAD.WIDE R4, R11, 0x4, R4 ;  /* 0x000000040b047825 */ /* 0x002fe200078e0204 */
[----:B------:R-:W-:Y:S06]  /*0260*/  @P0 BRA `(.L_x_1) ;  /* 0x0000000000040947 */ /* 0x000fec0003800000 */
[----:B------:R1:W5:Y:S02]  /*0270*/  LDG.E.64 R2, desc[UR4][R4.64] ;  /* 0x0000000404027981 */ /* 0x000364000c1e1b00 */
.L_x_1:
[----:B------:R-:W-:Y:S05]  /*0280*/  BSYNC B0 ;  /* 0x0000000000007941 */ /* 0x000fea0003800000 */
.L_x_0:
[----:B------:R-:W-:Y:S05]  /*0290*/  @P0 EXIT ;  /* 0x000000000000094d */ /* 0x000fea0003800000 */
[----:B-----5:R-:W-:Y:S01]  /*02a0*/  STG.E.64 desc[UR4][R6.64], R2 ;  /* 0x0000000206007986 */ /* 0x020fe2000c101b04 */
[----:B------:R-:W-:Y:S05]  /*02b0*/  EXIT ;  /* 0x000000000000794d */ /* 0x000fea0003800000 */
.L_x_2:
[----:B------:R-:W-:-:S00]  /*02c0*/  BRA `(.L_x_2) ;  /* 0xfffffffc00fc7947 */ /* 0x000fc0000383ffff */
[----:B------:R-:W-:-:S00]  /*02d0*/  NOP ;  /* 0x0000000000007918 */ /* 0x000fc00000000000 */
        /* <DEDUP_REMOVED lines=10> */
.L_x_3:


//--------------------- .nv.constant0.triton_poi_fused_clone_12 --------------------------
	.section	.nv.constant0.triton_poi_fused_clone_12,"a",@progbits
	.sectionflags	@""
	.align	4
.nv.constant0.triton_poi_fused_clone_12:
	.zero		548
